	.headerflags	@"EF_CUDA_TEXMODE_UNIFIED EF_CUDA_64BIT_ADDRESS EF_CUDA_ACCELERATORS EF_CUDA_SM90 EF_CUDA_VIRTUAL_SM(EF_CUDA_SM90)"
	.elftype	@"ET_EXEC"


//--------------------- .nv.info                  --------------------------
	.section	.nv.info,"",@"SHT_CUDA_INFO"
	.align	4


	//----- nvinfo : EIATTR_REGCOUNT
	.align		4
        /*0000*/ 	.byte	0x04, 0x2f
        /*0002*/ 	.short	(.L_3 - .L_2)
	.align		4
.L_2:
        /*0004*/ 	.word	index@(triton_poi_fused__native_batch_norm_legit_no_training_add_relu_16)
        /*0008*/ 	.word	0x00000014


	//----- nvinfo : EIATTR_MIN_STACK_SIZE
	.align		4
.L_3:
        /*000c*/ 	.byte	0x04, 0x12
        /*000e*/ 	.short	(.L_5 - .L_4)
	.align		4
.L_4:
        /*0010*/ 	.word	index@(triton_poi_fused__native_batch_norm_legit_no_training_add_relu_16)
        /*0014*/ 	.word	0x00000000


	//----- nvinfo : EIATTR_FRAME_SIZE
	.align		4
.L_5:
        /*0018*/ 	.byte	0x04, 0x11
        /*001a*/ 	.short	(.L_7 - .L_6)
	.align		4
.L_6:
        /*001c*/ 	.word	index@(triton_poi_fused__native_batch_norm_legit_no_training_add_relu_16)
        /*0020*/ 	.word	0x00000000


	//----- nvinfo : EIATTR_MIN_STACK_SIZE
	.align		4
.L_7:
        /*0024*/ 	.byte	0x04, 0x12
        /*0026*/ 	.short	(.L_9 - .L_8)
	.align		4
.L_8:
        /*0028*/ 	.word	index@(triton_poi_fused__native_batch_norm_legit_no_training_add_relu_16)
        /*002c*/ 	.word	0x00000000
.L_9:


//--------------------- .nv.info.triton_poi_fused__native_batch_norm_legit_no_training_add_relu_16 --------------------------
	.section	.nv.info.triton_poi_fused__native_batch_norm_legit_no_training_add_relu_16,"",@"SHT_CUDA_INFO"
	.sectionflags	@""
	.align	4


	//----- nvinfo : EIATTR_CUDA_API_VERSION
	.align		4
        /*0000*/ 	.byte	0x04, 0x37
        /*0002*/ 	.short	(.L_11 - .L_10)
.L_10:
        /*0004*/ 	.word	0x0000007c


	//----- nvinfo : EIATTR_KPARAM_INFO
	.align		4
.L_11:
        /*0008*/ 	.byte	0x04, 0x17
        /*000a*/ 	.short	(.L_13 - .L_12)
.L_12:
        /*000c*/ 	.word	0x00000000
        /*0010*/ 	.short	0x0007
        /*0012*/ 	.short	0x0038
        /*0014*/ 	.byte	0x00, 0xf0, 0x11, 0x00


	//----- nvinfo : EIATTR_KPARAM_INFO
	.align		4
.L_13:
        /*0018*/ 	.byte	0x04, 0x17
        /*001a*/ 	.short	(.L_15 - .L_14)
.L_14:
        /*001c*/ 	.word	0x00000000
        /*0020*/ 	.short	0x0006
        /*0022*/ 	.short	0x0030
        /*0024*/ 	.byte	0x00, 0xf4, 0x21, 0x00


	//----- nvinfo : EIATTR_KPARAM_INFO
	.align		4
.L_15:
        /*0028*/ 	.byte	0x04, 0x17
        /*002a*/ 	.short	(.L_17 - .L_16)
.L_16:
        /*002c*/ 	.word	0x00000000
        /*0030*/ 	.short	0x0005
        /*0032*/ 	.short	0x0028
        /*0034*/ 	.byte	0x00, 0xf4, 0x21, 0x00


	//----- nvinfo : EIATTR_KPARAM_INFO
	.align		4
.L_17:
        /*0038*/ 	.byte	0x04, 0x17
        /*003a*/ 	.short	(.L_19 - .L_18)
.L_18:
        /*003c*/ 	.word	0x00000000
        /*0040*/ 	.short	0x0004
        /*0042*/ 	.short	0x0020
        /*0044*/ 	.byte	0x00, 0xf4, 0x21, 0x00


	//----- nvinfo : EIATTR_KPARAM_INFO
	.align		4
.L_19:
        /*0048*/ 	.byte	0x04, 0x17
        /*004a*/ 	.short	(.L_21 - .L_20)
.L_20:
        /*004c*/ 	.word	0x00000000
        /*0050*/ 	.short	0x0003
        /*0052*/ 	.short	0x0018
        /*0054*/ 	.byte	0x00, 0xf4, 0x21, 0x00


	//----- nvinfo : EIATTR_KPARAM_INFO
	.align		4
.L_21:
        /*0058*/ 	.byte	0x04, 0x17
        /*005a*/ 	.short	(.L_23 - .L_22)
.L_22:
        /*005c*/ 	.word	0x00000000
        /*0060*/ 	.short	0x0002
        /*0062*/ 	.short	0x0010
        /*0064*/ 	.byte	0x00, 0xf4, 0x21, 0x00


	//----- nvinfo : EIATTR_KPARAM_INFO
	.align		4
.L_23:
        /*0068*/ 	.byte	0x04, 0x17
        /*006a*/ 	.short	(.L_25 - .L_24)
.L_24:
        /*006c*/ 	.word	0x00000000
        /*0070*/ 	.short	0x0001
        /*0072*/ 	.short	0x0008
        /*0074*/ 	.byte	0x00, 0xf4, 0x21, 0x00


	//----- nvinfo : EIATTR_KPARAM_INFO
	.align		4
.L_25:
        /*0078*/ 	.byte	0x04, 0x17
        /*007a*/ 	.short	(.L_27 - .L_26)
.L_26:
        /*007c*/ 	.word	0x00000000
        /*0080*/ 	.short	0x0000
        /*0082*/ 	.short	0x0000
        /*0084*/ 	.byte	0x00, 0xf4, 0x21, 0x00


	//----- nvinfo : EIATTR_SPARSE_MMA_MASK
	.align		4
.L_27:
        /*0088*/ 	.byte	0x03, 0x50
        /*008a*/ 	.short	0x0000


	//----- nvinfo : EIATTR_MAXREG_COUNT
	.align		4
        /*008c*/ 	.byte	0x03, 0x1b
        /*008e*/ 	.short	0x00ff


	//----- nvinfo : EIATTR_EXIT_INSTR_OFFSETS
	.align		4
        /*0090*/ 	.byte	0x04, 0x1c
        /*0092*/ 	.short	(.L_29 - .L_28)


	//   ....[0]....
.L_28:
        /*0094*/ 	.word	0x000003b0


	//----- nvinfo : EIATTR_REQNTID
	.align		4
.L_29:
        /*0098*/ 	.byte	0x04, 0x10
        /*009a*/ 	.short	(.L_31 - .L_30)
.L_30:
        /*009c*/ 	.word	0x00000100
        /*00a0*/ 	.word	0x00000001
        /*00a4*/ 	.word	0x00000001


	//----- nvinfo : EIATTR_CBANK_PARAM_SIZE
	.align		4
.L_31:
        /*00a8*/ 	.byte	0x03, 0x19
        /*00aa*/ 	.short	0x003c


	//----- nvinfo : EIATTR_PARAM_CBANK
	.align		4
        /*00ac*/ 	.byte	0x04, 0x0a
        /*00ae*/ 	.short	(.L_33 - .L_32)
	.align		4
.L_32:
        /*00b0*/ 	.word	index@(.nv.constant0.triton_poi_fused__native_batch_norm_legit_no_training_add_relu_16)
        /*00b4*/ 	.short	0x0210
        /*00b6*/ 	.short	0x003c


	//----- nvinfo : EIATTR_SW_WAR
	.align		4
.L_33:
        /*00b8*/ 	.byte	0x04, 0x36
        /*00ba*/ 	.short	(.L_35 - .L_34)
.L_34:
        /*00bc*/ 	.word	0x00000008
.L_35:


//--------------------- .nv.callgraph             --------------------------
	.section	.nv.callgraph,"",@"SHT_CUDA_CALLGRAPH"
	.align	4
	.sectionentsize	8
	.align		4
        /*0000*/ 	.word	0x00000000
	.align		4
        /*0004*/ 	.word	0xffffffff
	.align		4
        /*0008*/ 	.word	0x00000000
	.align		4
        /*000c*/ 	.word	0xfffffffe
	.align		4
        /*0010*/ 	.word	0x00000000
	.align		4
        /*0014*/ 	.word	0xfffffffd
	.align		4
        /*0018*/ 	.word	0x00000000
	.align		4
        /*001c*/ 	.word	0xfffffffc


//--------------------- .nv.constant4             --------------------------
	.section	.nv.constant4,"a",@progbits
	.align	8
	.align		8
.nv.constant4:
        /*0000*/ 	.dword	_$_str
	.align		8
        /*0008*/ 	.dword	_$_str_$_2


//--------------------- .text.triton_poi_fused__native_batch_norm_legit_no_training_add_relu_16 --------------------------
	.section	.text.triton_poi_fused__native_batch_norm_legit_no_training_add_relu_16,"ax",@progbits
	.align	128
        .global         triton_poi_fused__native_batch_norm_legit_no_training_add_relu_16
        .type           triton_poi_fused__native_batch_norm_legit_no_training_add_relu_16,@function
        .size           triton_poi_fused__native_batch_norm_legit_no_training_add_relu_16,(.L_x_1 - triton_poi_fused__native_batch_norm_legit_no_training_add_relu_16)
        .other          triton_poi_fused__native_batch_norm_legit_no_training_add_relu_16,@"STO_CUDA_ENTRY STV_DEFAULT"
triton_poi_fused__native_batch_norm_legit_no_training_add_relu_16:
.text.triton_poi_fused__native_batch_norm_legit_no_training_add_relu_16:
[----:B------:R-:W-:Y:S01]  /*0000*/  LDC R1, c[0x0][0x28] ;  /* 0x00000a00ff017b82 */ /* 0x000fe20000000800 */
[----:B------:R-:W1:Y:S07]  /*0010*/  S2R R0, SR_TID.X ;  /* 0x0000000000007919 */ /* 0x000e6e0000002100 */
[----:B------:R-:W2:Y:S01]  /*0020*/  LDC.64 R10, c[0x0][0x220] ;  /* 0x00008800ff0a7b82 */ /* 0x000ea20000000a00 */
[----:B------:R-:W-:Y:S01]  /*0030*/  ULDC.64 UR4, c[0x0][0x208] ;  /* 0x0000820000047ab9 */ /* 0x000fe20000000a00 */
[----:B------:R-:W3:Y:S06]  /*0040*/  S2R R5, SR_CTAID.X ;  /* 0x0000000000057919 */ /* 0x000eec0000002500 */
[----:B------:R-:W4:Y:S08]  /*0050*/  LDC.64 R6, c[0x0][0x210] ;  /* 0x00008400ff067b82 */ /* 0x000f300000000a00 */
[----:B------:R-:W5:Y:S08]  /*0060*/  LDC.64 R8, c[0x0][0x218] ;  /* 0x00008600ff087b82 */ /* 0x000f700000000a00 */
[----:B------:R-:W4:Y:S01]  /*0070*/  LDC.64 R12, c[0x0][0x228] ;  /* 0x00008a00ff0c7b82 */ /* 0x000f220000000a00 */
[----:B-1----:R-:W-:-:S07]  /*0080*/  SHF.L.U32 R0, R0, 0x1, RZ ;  /* 0x0000000100007819 */ /* 0x002fce00000006ff */
[----:B------:R-:W1:Y:S01]  /*0090*/  LDC.64 R14, c[0x0][0x230] ;  /* 0x00008c00ff0e7b82 */ /* 0x000e620000000a00 */
[----:B---3--:R-:W-:Y:S02]  /*00a0*/  SHF.R.S32.HI R3, RZ, 0x16, R5 ;  /* 0x00000016ff037819 */ /* 0x008fe40000011405 */
[----:B------:R-:W-:Y:S02]  /*00b0*/  LOP3.LUT R0, R0, 0x1fe, RZ, 0xc0, !PT ;  /* 0x000001fe00007812 */ /* 0x000fe400078ec0ff */
[----:B------:R-:W-:Y:S02]  /*00c0*/  SGXT R3, R3, 0x1 ;  /* 0x000000010303781a */ /* 0x000fe40000000200 */
[----:B------:R-:W-:-:S04]  /*00d0*/  LEA R0, R5, R0, 0x9 ;  /* 0x0000000005007211 */ /* 0x000fc800078e48ff */
[----:B------:R-:W-:-:S04]  /*00e0*/  LEA.HI R3, R3, R0, RZ, 0x6 ;  /* 0x0000000003037211 */ /* 0x000fc800078f30ff */
[--C-:B------:R-:W-:Y:S02]  /*00f0*/  SHF.R.S32.HI R2, RZ, 0x6, R3.reuse ;  /* 0x00000006ff027819 */ /* 0x100fe40000011403 */
[----:B------:R-:W-:-:S04]  /*0100*/  SHF.R.S32.HI R3, RZ, 0x1f, R3 ;  /* 0x0000001fff037819 */ /* 0x000fc80000011403 */
[----:B------:R-:W-:-:S04]  /*0110*/  LEA.HI R3, R3, R2, RZ, 0xb ;  /* 0x0000000203037211 */ /* 0x000fc800078f58ff */
[----:B------:R-:W-:-:S04]  /*0120*/  LOP3.LUT R3, R3, 0xfffff800, RZ, 0xc0, !PT ;  /* 0xfffff80003037812 */ /* 0x000fc800078ec0ff */
[----:B------:R-:W-:Y:S02]  /*0130*/  IADD3 R17, R2, -R3, RZ ;  /* 0x8000000302117210 */ /* 0x000fe40007ffe0ff */
[----:B------:R-:W3:Y:S03]  /*0140*/  LDC.64 R2, c[0x0][0x238] ;  /* 0x00008e00ff027b82 */ /* 0x000ee60000000a00 */
[----:B--2---:R-:W-:-:S05]  /*0150*/  IMAD.WIDE R10, R17, 0x4, R10 ;  /* 0x00000004110a7825 */ /* 0x004fca00078e020a */
[----:B------:R1:W2:Y:S01]  /*0160*/  LDG.E.EL R4, desc[UR4][R10.64] ;  /* 0x000000040a047981 */ /* 0x0002a2000c2e1900 */
[----:B----4-:R-:W-:-:S04]  /*0170*/  IMAD.WIDE R6, R0, 0x4, R6 ;  /* 0x0000000400067825 */ /* 0x010fc800078e0206 */
[C---:B-----5:R-:W-:Y:S02]  /*0180*/  IMAD.WIDE R8, R17.reuse, 0x4, R8 ;  /* 0x0000000411087825 */ /* 0x060fe400078e0208 */
[----:B------:R-:W4:Y:S02]  /*0190*/  LDG.E.64 R6, desc[UR4][R6.64] ;  /* 0x0000000406067981 */ /* 0x000f24000c1e1b00 */
[C---:B0-----:R-:W-:Y:S02]  /*01a0*/  IMAD.WIDE R12, R17.reuse, 0x4, R12 ;  /* 0x00000004110c7825 */ /* 0x041fe400078e020c */
[----:B------:R0:W4:Y:S02]  /*01b0*/  LDG.E.EL R5, desc[UR4][R8.64] ;  /* 0x0000000408057981 */ /* 0x000124000c2e1900 */
[----:B-1----:R-:W-:Y:S02]  /*01c0*/  IMAD.WIDE R10, R17, 0x4, R14 ;  /* 0x00000004110a7825 */ /* 0x002fe400078e020e */
[----:B------:R1:W5:Y:S02]  /*01d0*/  LDG.E.EL R12, desc[UR4][R12.64] ;  /* 0x000000040c0c7981 */ /* 0x000364000c2e1900 */
[----:B---3--:R-:W-:-:S02]  /*01e0*/  IMAD.WIDE R2, R0, 0x4, R2 ;  /* 0x0000000400027825 */ /* 0x008fc400078e0202 */
[----:B------:R-:W5:Y:S01]  /*01f0*/  LDG.E.EL R11, desc[UR4][R10.64] ;  /* 0x000000040a0b7981 */ /* 0x000f62000c2e1900 */
[----:B0-----:R-:W0:Y:S03]  /*0200*/  LDC.64 R8, c[0x0][0x240] ;  /* 0x00009000ff087b82 */ /* 0x001e260000000a00 */
[----:B------:R-:W3:Y:S01]  /*0210*/  LDG.E.64 R2, desc[UR4][R2.64] ;  /* 0x0000000402027981 */ /* 0x000ee2000c1e1b00 */
[----:B-1----:R-:W-:Y:S01]  /*0220*/  HFMA2.MMA R13, -RZ, RZ, 1.625, 0 ;  /* 0x3e800000ff0d7435 */ /* 0x002fe200000001ff */
[----:B0-----:R-:W-:-:S04]  /*0230*/  IMAD.WIDE R8, R0, 0x4, R8 ;  /* 0x0000000400087825 */ /* 0x001fc800078e0208 */
[----:B--2---:R-:W-:-:S04]  /*0240*/  FADD R4, R4, 9.9999997473787516356e-06 ;  /* 0x3727c5ac04047421 */ /* 0x004fc80000000000 */
[----:B------:R-:W0:Y:S02]  /*0250*/  MUFU.SQRT R14, R4 ;  /* 0x00000004000e7308 */ /* 0x000e240000002000 */
[C---:B0-----:R-:W-:Y:S02]  /*0260*/  FSETP.GT.AND P0, PT, R14.reuse, 8.50705917302346158658e+37, PT ;  /* 0x7e8000000e00780b */ /* 0x041fe40003f04000 */
[----:B------:R-:W-:-:S11]  /*0270*/  FSETP.GEU.AND P1, PT, R14, 1.175494350822287508e-38, PT ;  /* 0x008000000e00780b */ /* 0x000fd60003f2e000 */
[----:B------:R-:W-:-:S04]  /*0280*/  @P0 FMUL R14, R14, 0.25 ;  /* 0x3e8000000e0e0820 */ /* 0x000fc80000400000 */
[----:B------:R-:W-:-:S06]  /*0290*/  @!P1 FMUL R14, R14, 16777216 ;  /* 0x4b8000000e0e9820 */ /* 0x000fcc0000400000 */
[----:B------:R-:W0:Y:S01]  /*02a0*/  MUFU.RCP R14, R14 ;  /* 0x0000000e000e7308 */ /* 0x000e220000001000 */
[----:B------:R-:W-:Y:S01]  /*02b0*/  FSEL R13, R13, 1, P0 ;  /* 0x3f8000000d0d7808 */ /* 0x000fe20000000000 */
[----:B----4-:R-:W-:-:S04]  /*02c0*/  FADD R7, R7, -R5 ;  /* 0x8000000507077221 */ /* 0x010fc80000000000 */
[----:B------:R-:W-:Y:S01]  /*02d0*/  @!P1 FMUL R13, R13, 16777216 ;  /* 0x4b8000000d0d9820 */ /* 0x000fe20000400000 */
[----:B------:R-:W-:-:S03]  /*02e0*/  FADD R6, R6, -R5 ;  /* 0x8000000506067221 */ /* 0x000fc60000000000 */
[----:B0-----:R-:W-:-:S04]  /*02f0*/  FMUL R13, R14, R13 ;  /* 0x0000000d0e0d7220 */ /* 0x001fc80000400000 */
[-C--:B------:R-:W-:Y:S01]  /*0300*/  FMUL R7, R7, R13.reuse ;  /* 0x0000000d07077220 */ /* 0x080fe20000400000 */
[----:B------:R-:W-:-:S03]  /*0310*/  FMUL R6, R6, R13 ;  /* 0x0000000d06067220 */ /* 0x000fc60000400000 */
[C-C-:B-----5:R-:W-:Y:S01]  /*0320*/  FFMA R4, R12.reuse, R7, R11.reuse ;  /* 0x000000070c047223 */ /* 0x160fe2000000000b */
[----:B------:R-:W-:-:S04]  /*0330*/  FFMA R11, R12, R6, R11 ;  /* 0x000000060c0b7223 */ /* 0x000fc8000000000b */
[----:B---3--:R-:W-:Y:S01]  /*0340*/  FSETP.GEU.AND P1, PT, R4, -R3, PT ;  /* 0x800000030400720b */ /* 0x008fe20003f2e000 */
[----:B------:R-:W-:Y:S01]  /*0350*/  FADD R4, R3, R4 ;  /* 0x0000000403047221 */ /* 0x000fe20000000000 */
[----:B------:R-:W-:Y:S01]  /*0360*/  FADD R3, R2, R11 ;  /* 0x0000000b02037221 */ /* 0x000fe20000000000 */
[----:B------:R-:W-:-:S03]  /*0370*/  FSETP.GEU.AND P0, PT, R11, -R2, PT ;  /* 0x800000020b00720b */ /* 0x000fc60003f0e000 */
[----:B------:R-:W-:Y:S02]  /*0380*/  FSEL R5, R4, RZ, P1 ;  /* 0x000000ff04057208 */ /* 0x000fe40000800000 */
[----:B------:R-:W-:-:S05]  /*0390*/  FSEL R4, R3, RZ, P0 ;  /* 0x000000ff03047208 */ /* 0x000fca0000000000 */
[----:B------:R-:W-:Y:S01]  /*03a0*/  STG.E.64 desc[UR4][R8.64], R4 ;  /* 0x0000000408007986 */ /* 0x000fe2000c101b04 */
[----:B------:R-:W-:Y:S05]  /*03b0*/  EXIT ;  /* 0x000000000000794d */ /* 0x000fea0003800000 */
.L_x_0:
[----:B------:R-:W-:-:S00]  /*03c0*/  BRA `(.L_x_0) ;  /* 0xfffffffc00fc7947 */ /* 0x000fc0000383ffff */
[----:B------:R-:W-:-:S00]  /*03d0*/  NOP ;  /* 0x0000000000007918 */ /* 0x000fc00000000000 */
        /* <DEDUP_REMOVED lines=10> */
.L_x_1:


//--------------------- .nv.global.init           --------------------------
	.section	.nv.global.init,"aw",@progbits
.nv.global.init:
	.type		_$_str,@object
	.size		_$_str,(_$_str_$_2 - _$_str)
_$_str:
        /*0000*/ 	.byte	0x5f, 0x5f, 0x43, 0x55, 0x44, 0x41, 0x5f, 0x46, 0x54, 0x5a, 0x00
	.type		_$_str_$_2,@object
	.size		_$_str_$_2,(.L_1 - _$_str_$_2)
_$_str_$_2:
        /*000b*/ 	.byte	0x5f, 0x5f, 0x43, 0x55, 0x44, 0x41, 0x5f, 0x50, 0x52, 0x45, 0x43, 0x5f, 0x53, 0x51, 0x52, 0x54
        /*001b*/ 	.byte	0x00
.L_1:


//--------------------- .nv.constant0.triton_poi_fused__native_batch_norm_legit_no_training_add_relu_16 --------------------------
	.section	.nv.constant0.triton_poi_fused__native_batch_norm_legit_no_training_add_relu_16,"a",@progbits
	.sectionflags	@""
	.align	4
.nv.constant0.triton_poi_fused__native_batch_norm_legit_no_training_add_relu_16:
	.zero		588
